//
// Generated by NVIDIA NVVM Compiler
//
// Compiler Build ID: CL-36424714
// Cuda compilation tools, release 13.0, V13.0.88
// Based on NVVM 20.0.0
//

.version 9.0
.target sm_100
.address_size 64

	// .globl	_Z12compute_cellPiS_i
// _ZZ12compute_cellPiS_iE7results has been demoted

.visible .entry _Z12compute_cellPiS_i(
	.param .u64 .ptr .align 1 _Z12compute_cellPiS_i_param_0,
	.param .u64 .ptr .align 1 _Z12compute_cellPiS_i_param_1,
	.param .u32 _Z12compute_cellPiS_i_param_2
)
{
	.reg .b32 	%r<24>;
	.reg .b64 	%rd<8>;
	// demoted variable
	.shared .align 4 .b8 _ZZ12compute_cellPiS_iE7results[3400];
	ld.param.u64 	%rd1, [_Z12compute_cellPiS_i_param_0];
	ld.param.u64 	%rd2, [_Z12compute_cellPiS_i_param_1];
	ld.param.u32 	%r1, [_Z12compute_cellPiS_i_param_2];
	cvta.to.global.u64 	%rd3, %rd2;
	cvta.to.global.u64 	%rd4, %rd1;
	mov.u32 	%r2, %ctaid.x;
	mov.u32 	%r3, %ntid.x;
	mov.u32 	%r4, %tid.x;
	mad.lo.s32 	%r5, %r2, %r3, %r4;
	mov.u32 	%r6, %ctaid.y;
	mov.u32 	%r7, %ntid.y;
	mov.u32 	%r8, %tid.y;
	mad.lo.s32 	%r9, %r6, %r7, %r8;
	mov.u32 	%r10, %ctaid.z;
	mov.u32 	%r11, %ntid.z;
	mov.u32 	%r12, %tid.z;
	mad.lo.s32 	%r13, %r10, %r11, %r12;
	mul.lo.s32 	%r14, %r1, %r5;
	mad.lo.s32 	%r15, %r1, %r9, %r13;
	mad.lo.s32 	%r16, %r14, %r1, %r15;
	mul.wide.s32 	%rd5, %r16, 4;
	add.s64 	%rd6, %rd4, %rd5;
	ld.global.u32 	%r17, [%rd6];
	mov.u32 	%r18, _ZZ12compute_cellPiS_iE7results;
	mad.lo.s32 	%r19, %r4, 680, %r18;
	mad.lo.s32 	%r20, %r8, 136, %r19;
	shl.b32 	%r21, %r12, 2;
	add.s32 	%r22, %r20, %r21;
	st.shared.u32 	[%r22], %r17;
	bar.sync 	0;
	ld.shared.u32 	%r23, [%r22];
	add.s64 	%rd7, %rd3, %rd5;
	st.global.u32 	[%rd7], %r23;
	bar.sync 	0;
	ret;

}


// ===== COMPILED SASS (sm_100) =====

	.target	sm_100

	.elftype	@"ET_EXEC"


//--------------------- .note.nv.tkinfo           --------------------------
	.section	.note.nv.tkinfo,"",@"SHT_NOTE"
	.sectionflags	@"SHF_NOTE_NV_TKINFO"
	.tkinfo
        /*0018*/ 	.word	0x00000002
        /*0030*/ 	.string	""
        /*0030*/ 	.string	"ptxas"
        /*0030*/ 	.string	"Cuda compilation tools, release 13.0, V13.0.88"
        /*0030*/ 	.string	"Build cuda_13.0.r13.0/compiler.36424714_0"
        /*0030*/ 	.string	"-arch sm_100 -m 64 "



//--------------------- .note.nv.cuinfo           --------------------------
	.section	.note.nv.cuinfo,"",@"SHT_NOTE"
	.sectionflags	@"SHF_NOTE_NV_CUINFO"
        /*0018*/ 	.short	0x0002
        /*001a*/ 	.short	0x0064
        /*001c*/ 	.short	0x0082
	.zero		2


//--------------------- .nv.info                  --------------------------
	.section	.nv.info,"",@"SHT_CUDA_INFO"
	.align	4


	//----- nvinfo : EIATTR_REGCOUNT
	.align		4
        /*0000*/ 	.byte	0x04, 0x2f
        /*0002*/ 	.short	(.L_1 - .L_0)
	.align		4
.L_0:
        /*0004*/ 	.word	index@(_Z12compute_cellPiS_i)
        /*0008*/ 	.word	0x0000000e


	//----- nvinfo : EIATTR_FRAME_SIZE
	.align		4
.L_1:
        /*000c*/ 	.byte	0x04, 0x11
        /*000e*/ 	.short	(.L_3 - .L_2)
	.align		4
.L_2:
        /*0010*/ 	.word	index@(_Z12compute_cellPiS_i)
        /*0014*/ 	.word	0x00000000


	//----- nvinfo : EIATTR_MIN_STACK_SIZE
	.align		4
.L_3:
        /*0018*/ 	.byte	0x04, 0x12
        /*001a*/ 	.short	(.L_5 - .L_4)
	.align		4
.L_4:
        /*001c*/ 	.word	index@(_Z12compute_cellPiS_i)
        /*0020*/ 	.word	0x00000000
.L_5:


//--------------------- .nv.compat                --------------------------
	.section	.nv.compat,"",@"SHT_CUDA_COMPAT_INFO"
	.align	4
        /*0000*/ 	.byte	0x02, 0x09, 0x00, 0x00, 0x02, 0x02, 0x01, 0x00, 0x02, 0x05, 0x05, 0x00, 0x03, 0x07, 0x01, 0x01
        /*0010*/ 	.byte	0x02, 0x03, 0x00, 0x00, 0x02, 0x06, 0x01, 0x00, 0x04, 0x0b, 0x08, 0x00, 0x09, 0x00, 0x00, 0x00
        /*0020*/ 	.byte	0x00, 0x00, 0x00, 0x00


//--------------------- .nv.info._Z12compute_cellPiS_i --------------------------
	.section	.nv.info._Z12compute_cellPiS_i,"",@"SHT_CUDA_INFO"
	.sectionflags	@""
	.align	4


	//----- nvinfo : EIATTR_CUDA_API_VERSION
	.align		4
        /*0000*/ 	.byte	0x04, 0x37
        /*0002*/ 	.short	(.L_7 - .L_6)
.L_6:
        /*0004*/ 	.word	0x00000082


	//----- nvinfo : EIATTR_KPARAM_INFO
	.align		4
.L_7:
        /*0008*/ 	.byte	0x04, 0x17
        /*000a*/ 	.short	(.L_9 - .L_8)
.L_8:
        /*000c*/ 	.word	0x00000000
        /*0010*/ 	.short	0x0002
        /*0012*/ 	.short	0x0010
        /*0014*/ 	.byte	0x00, 0xf0, 0x11, 0x00


	//----- nvinfo : EIATTR_KPARAM_INFO
	.align		4
.L_9:
        /*0018*/ 	.byte	0x04, 0x17
        /*001a*/ 	.short	(.L_11 - .L_10)
.L_10:
        /*001c*/ 	.word	0x00000000
        /*0020*/ 	.short	0x0001
        /*0022*/ 	.short	0x0008
        /*0024*/ 	.byte	0x00, 0xf5, 0x21, 0x00


	//----- nvinfo : EIATTR_KPARAM_INFO
	.align		4
.L_11:
        /*0028*/ 	.byte	0x04, 0x17
        /*002a*/ 	.short	(.L_13 - .L_12)
.L_12:
        /*002c*/ 	.word	0x00000000
        /*0030*/ 	.short	0x0000
        /*0032*/ 	.short	0x0000
        /*0034*/ 	.byte	0x00, 0xf5, 0x21, 0x00


	//----- nvinfo : EIATTR_SPARSE_MMA_MASK
	.align		4
.L_13:
        /*0038*/ 	.byte	0x03, 0x50
        /*003a*/ 	.short	0x0000


	//----- nvinfo : EIATTR_MAXREG_COUNT
	.align		4
        /*003c*/ 	.byte	0x03, 0x1b
        /*003e*/ 	.short	0x00ff


	//----- nvinfo : EIATTR_NUM_BARRIERS
	.align		4
        /*0040*/ 	.byte	0x02, 0x4c
        /*0042*/ 	.byte	0x01
	.zero		1


	//----- nvinfo : EIATTR_MERCURY_ISA_VERSION
	.align		4
        /*0044*/ 	.byte	0x03, 0x5f
        /*0046*/ 	.short	0x0101


	//----- nvinfo : EIATTR_VRC_CTA_INIT_COUNT
	.align		4
        /*0048*/ 	.byte	0x02, 0x4a
	.zero		1
	.zero		1


	//----- nvinfo : EIATTR_EXIT_INSTR_OFFSETS
	.align		4
        /*004c*/ 	.byte	0x04, 0x1c
        /*004e*/ 	.short	(.L_15 - .L_14)


	//   ....[0]....
.L_14:
        /*0050*/ 	.word	0x00000220


	//----- nvinfo : EIATTR_CBANK_PARAM_SIZE
	.align		4
.L_15:
        /*0054*/ 	.byte	0x03, 0x19
        /*0056*/ 	.short	0x0014


	//----- nvinfo : EIATTR_PARAM_CBANK
	.align		4
        /*0058*/ 	.byte	0x04, 0x0a
        /*005a*/ 	.short	(.L_17 - .L_16)
	.align		4
.L_16:
        /*005c*/ 	.word	index@(.nv.constant0._Z12compute_cellPiS_i)
        /*0060*/ 	.short	0x0380
        /*0062*/ 	.short	0x0014


	//----- nvinfo : EIATTR_SW_WAR
	.align		4
.L_17:
        /*0064*/ 	.byte	0x04, 0x36
        /*0066*/ 	.short	(.L_19 - .L_18)
.L_18:
        /*0068*/ 	.word	0x00000008
.L_19:


//--------------------- .nv.callgraph             --------------------------
	.section	.nv.callgraph,"",@"SHT_CUDA_CALLGRAPH"
	.align	4
	.sectionentsize	8
	.align		4
        /*0000*/ 	.word	0x00000000
	.align		4
        /*0004*/ 	.word	0xffffffff
	.align		4
        /*0008*/ 	.word	0x00000000
	.align		4
        /*000c*/ 	.word	0xfffffffe
	.align		4
        /*0010*/ 	.word	0x00000000
	.align		4
        /*0014*/ 	.word	0xfffffffd
	.align		4
        /*0018*/ 	.word	0x00000000
	.align		4
        /*001c*/ 	.word	0xfffffffc


//--------------------- .text._Z12compute_cellPiS_i --------------------------
	.section	.text._Z12compute_cellPiS_i,"ax",@progbits
	.align	128
        .global         _Z12compute_cellPiS_i
        .type           _Z12compute_cellPiS_i,@function
        .size           _Z12compute_cellPiS_i,(.L_x_1 - _Z12compute_cellPiS_i)
        .other          _Z12compute_cellPiS_i,@"STO_CUDA_ENTRY STV_DEFAULT"
_Z12compute_cellPiS_i:
.text._Z12compute_cellPiS_i:
[----:B------:R-:W-:Y:S01]  /*0000*/  LDC R1, c[0x0][0x37c] ;  /* 0x0000df00ff017b82 */ /* 0x000fe20000000800 */
[----:B------:R-:W0:Y:S07]  /*0010*/  S2R R11, SR_TID.Y ;  /* 0x00000000000b7919 */ /* 0x000e2e0000002200 */
[----:B------:R-:W1:Y:S01]  /*0020*/  LDC R0, c[0x0][0x360] ;  /* 0x0000d800ff007b82 */ /* 0x000e620000000800 */
[----:B------:R-:W2:Y:S01]  /*0030*/  LDCU UR9, c[0x0][0x390] ;  /* 0x00007200ff0977ac */ /* 0x000ea20008000800 */
[----:B------:R-:W3:Y:S01]  /*0040*/  S2R R6, SR_TID.Z ;  /* 0x0000000000067919 */ /* 0x000ee20000002300 */
[----:B------:R-:W4:Y:S01]  /*0050*/  LDCU.64 UR4, c[0x0][0x358] ;  /* 0x00006b00ff0477ac */ /* 0x000f220008000a00 */
[----:B------:R-:W1:Y:S04]  /*0060*/  S2R R9, SR_TID.X ;  /* 0x0000000000097919 */ /* 0x000e680000002100 */
[----:B------:R-:W0:Y:S08]  /*0070*/  LDC R4, c[0x0][0x364] ;  /* 0x0000d900ff047b82 */ /* 0x000e300000000800 */
[----:B------:R-:W0:Y:S08]  /*0080*/  S2UR UR7, SR_CTAID.Y ;  /* 0x00000000000779c3 */ /* 0x000e300000002600 */
[----:B------:R-:W3:Y:S08]  /*0090*/  S2UR UR8, SR_CTAID.Z ;  /* 0x00000000000879c3 */ /* 0x000ef00000002700 */
[----:B------:R-:W3:Y:S08]  /*00a0*/  LDC R5, c[0x0][0x368] ;  /* 0x0000da00ff057b82 */ /* 0x000ef00000000800 */
[----:B------:R-:W1:Y:S01]  /*00b0*/  S2UR UR6, SR_CTAID.X ;  /* 0x00000000000679c3 */ /* 0x000e620000002500 */
[----:B0-----:R-:W-:-:S07]  /*00c0*/  IMAD R4, R4, UR7, R11 ;  /* 0x0000000704047c24 */ /* 0x001fce000f8e020b */
[----:B------:R-:W0:Y:S01]  /*00d0*/  LDC.64 R2, c[0x0][0x380] ;  /* 0x0000e000ff027b82 */ /* 0x000e220000000a00 */
[----:B---3--:R-:W-:-:S04]  /*00e0*/  IMAD R5, R5, UR8, R6 ;  /* 0x0000000805057c24 */ /* 0x008fc8000f8e0206 */
[----:B--2---:R-:W-:Y:S02]  /*00f0*/  IMAD R5, R4, UR9, R5 ;  /* 0x0000000904057c24 */ /* 0x004fe4000f8e0205 */
[----:B-1----:R-:W-:-:S04]  /*0100*/  IMAD R0, R0, UR6, R9 ;  /* 0x0000000600007c24 */ /* 0x002fc8000f8e0209 */
[----:B------:R-:W-:-:S04]  /*0110*/  IMAD R0, R0, UR9, RZ ;  /* 0x0000000900007c24 */ /* 0x000fc8000f8e02ff */
[----:B------:R-:W-:-:S04]  /*0120*/  IMAD R7, R0, UR9, R5 ;  /* 0x0000000900077c24 */ /* 0x000fc8000f8e0205 */
[----:B0-----:R-:W-:-:S05]  /*0130*/  IMAD.WIDE R2, R7, 0x4, R2 ;  /* 0x0000000407027825 */ /* 0x001fca00078e0202 */
[----:B----4-:R0:W2:Y:S01]  /*0140*/  LDG.E R0, desc[UR4][R2.64] ;  /* 0x0000000402007981 */ /* 0x0100a2000c1e1900 */
[----:B------:R-:W-:Y:S01]  /*0150*/  MOV R4, 0x400 ;  /* 0x0000040000047802 */ /* 0x000fe20000000f00 */
[----:B------:R-:W1:Y:S03]  /*0160*/  S2R R5, SR_CgaCtaId ;  /* 0x0000000000057919 */ /* 0x000e660000008800 */
[----:B-1----:R-:W-:-:S05]  /*0170*/  LEA R4, R5, R4, 0x18 ;  /* 0x0000000405047211 */ /* 0x002fca00078ec0ff */
[----:B------:R-:W-:-:S04]  /*0180*/  IMAD R4, R9, 0x2a8, R4 ;  /* 0x000002a809047824 */ /* 0x000fc800078e0204 */
[----:B------:R-:W-:-:S05]  /*0190*/  IMAD R4, R11, 0x88, R4 ;  /* 0x000000880b047824 */ /* 0x000fca00078e0204 */
[----:B------:R-:W-:Y:S02]  /*01a0*/  LEA R9, R6, R4, 0x2 ;  /* 0x0000000406097211 */ /* 0x000fe400078e10ff */
[----:B------:R-:W0:Y:S02]  /*01b0*/  LDC.64 R4, c[0x0][0x388] ;  /* 0x0000e200ff047b82 */ /* 0x000e240000000a00 */
[----:B0-----:R-:W-:Y:S01]  /*01c0*/  IMAD.WIDE R2, R7, 0x4, R4 ;  /* 0x0000000407027825 */ /* 0x001fe200078e0204 */
[----:B--2---:R-:W-:Y:S05]  /*01d0*/  STS [R9], R0 ;  /* 0x0000000009007388 */ /* 0x004fea0000000800 */
[----:B------:R-:W-:Y:S06]  /*01e0*/  BAR.SYNC.DEFER_BLOCKING 0x0 ;  /* 0x0000000000007b1d */ /* 0x000fec0000010000 */
[----:B------:R-:W0:Y:S04]  /*01f0*/  LDS R11, [R9] ;  /* 0x00000000090b7984 */ /* 0x000e280000000800 */
[----:B0-----:R-:W-:Y:S01]  /*0200*/  STG.E desc[UR4][R2.64], R11 ;  /* 0x0000000b02007986 */ /* 0x001fe2000c101904 */
[----:B------:R-:W-:Y:S06]  /*0210*/  BAR.SYNC.DEFER_BLOCKING 0x0 ;  /* 0x0000000000007b1d */ /* 0x000fec0000010000 */
[----:B------:R-:W-:Y:S05]  /*0220*/  EXIT ;  /* 0x000000000000794d */ /* 0x000fea0003800000 */
.L_x_0:
[----:B------:R-:W-:-:S00]  /*0230*/  BRA `(.L_x_0) ;  /* 0xfffffffc00fc7947 */ /* 0x000fc0000383ffff */
[----:B------:R-:W-:-:S00]  /*0240*/  NOP ;  /* 0x0000000000007918 */ /* 0x000fc00000000000 */
        /* <DEDUP_REMOVED lines=11> */
.L_x_1:


//--------------------- .nv.shared._Z12compute_cellPiS_i --------------------------
	.section	.nv.shared._Z12compute_cellPiS_i,"aw",@nobits
	.sectionflags	@""
	.align	4
.nv.shared._Z12compute_cellPiS_i:
	.zero		4424


//--------------------- .nv.shared.reserved.0     --------------------------
	.section	.nv.shared.reserved.0,"aw",@nobits
	.weak		__nv_reservedSMEM_offset_0_alias
	.size		__nv_reservedSMEM_offset_0_alias, 0, 64
	.other		__nv_reservedSMEM_offset_0_alias,@"STO_CUDA_RESERVED_SHARED STV_DEFAULT"
__nv_reservedSMEM_offset_0_alias:
	.zero		0
	.zero		64


//--------------------- .nv.constant0._Z12compute_cellPiS_i --------------------------
	.section	.nv.constant0._Z12compute_cellPiS_i,"a",@progbits
	.sectionflags	@""
	.align	4
.nv.constant0._Z12compute_cellPiS_i:
	.zero		916


//--------------------- SYMBOLS --------------------------

	.type		.nv.reservedSmem.offset0,@object
	.size		.nv.reservedSmem.offset0,0x4
	.type		.nv.reservedSmem.cap,@object
	.size		.nv.reservedSmem.cap,0x4
